	.headerflags	@"EF_CUDA_TEXMODE_UNIFIED EF_CUDA_64BIT_ADDRESS EF_CUDA_ACCELERATORS EF_CUDA_SM90 EF_CUDA_VIRTUAL_SM(EF_CUDA_SM90)"
	.elftype	@"ET_EXEC"


//--------------------- .nv.info                  --------------------------
	.section	.nv.info,"",@"SHT_CUDA_INFO"
	.align	4


	//----- nvinfo : EIATTR_REGCOUNT
	.align		4
        /*0000*/ 	.byte	0x04, 0x2f
        /*0002*/ 	.short	(.L_3 - .L_2)
	.align		4
.L_2:
        /*0004*/ 	.word	index@(triton_poi_fused__native_batch_norm_legit_no_training_add_max_pool2d_with_indices_10)
        /*0008*/ 	.word	0x0000001e


	//----- nvinfo : EIATTR_MIN_STACK_SIZE
	.align		4
.L_3:
        /*000c*/ 	.byte	0x04, 0x12
        /*000e*/ 	.short	(.L_5 - .L_4)
	.align		4
.L_4:
        /*0010*/ 	.word	index@(triton_poi_fused__native_batch_norm_legit_no_training_add_max_pool2d_with_indices_10)
        /*0014*/ 	.word	0x00000000


	//----- nvinfo : EIATTR_FRAME_SIZE
	.align		4
.L_5:
        /*0018*/ 	.byte	0x04, 0x11
        /*001a*/ 	.short	(.L_7 - .L_6)
	.align		4
.L_6:
        /*001c*/ 	.word	index@(triton_poi_fused__native_batch_norm_legit_no_training_add_max_pool2d_with_indices_10)
        /*0020*/ 	.word	0x00000000


	//----- nvinfo : EIATTR_MIN_STACK_SIZE
	.align		4
.L_7:
        /*0024*/ 	.byte	0x04, 0x12
        /*0026*/ 	.short	(.L_9 - .L_8)
	.align		4
.L_8:
        /*0028*/ 	.word	index@(triton_poi_fused__native_batch_norm_legit_no_training_add_max_pool2d_with_indices_10)
        /*002c*/ 	.word	0x00000000
.L_9:


//--------------------- .nv.info.triton_poi_fused__native_batch_norm_legit_no_training_add_max_pool2d_with_indices_10 --------------------------
	.section	.nv.info.triton_poi_fused__native_batch_norm_legit_no_training_add_max_pool2d_with_indices_10,"",@"SHT_CUDA_INFO"
	.sectionflags	@""
	.align	4


	//----- nvinfo : EIATTR_CUDA_API_VERSION
	.align		4
        /*0000*/ 	.byte	0x04, 0x37
        /*0002*/ 	.short	(.L_11 - .L_10)
.L_10:
        /*0004*/ 	.word	0x0000007c


	//----- nvinfo : EIATTR_KPARAM_INFO
	.align		4
.L_11:
        /*0008*/ 	.byte	0x04, 0x17
        /*000a*/ 	.short	(.L_13 - .L_12)
.L_12:
        /*000c*/ 	.word	0x00000000
        /*0010*/ 	.short	0x000d
        /*0012*/ 	.short	0x0068
        /*0014*/ 	.byte	0x00, 0xf0, 0x11, 0x00


	//----- nvinfo : EIATTR_KPARAM_INFO
	.align		4
.L_13:
        /*0018*/ 	.byte	0x04, 0x17
        /*001a*/ 	.short	(.L_15 - .L_14)
.L_14:
        /*001c*/ 	.word	0x00000000
        /*0020*/ 	.short	0x000c
        /*0022*/ 	.short	0x0060
        /*0024*/ 	.byte	0x00, 0xf4, 0x21, 0x00


	//----- nvinfo : EIATTR_KPARAM_INFO
	.align		4
.L_15:
        /*0028*/ 	.byte	0x04, 0x17
        /*002a*/ 	.short	(.L_17 - .L_16)
.L_16:
        /*002c*/ 	.word	0x00000000
        /*0030*/ 	.short	0x000b
        /*0032*/ 	.short	0x0058
        /*0034*/ 	.byte	0x00, 0xf4, 0x21, 0x00


	//----- nvinfo : EIATTR_KPARAM_INFO
	.align		4
.L_17:
        /*0038*/ 	.byte	0x04, 0x17
        /*003a*/ 	.short	(.L_19 - .L_18)
.L_18:
        /*003c*/ 	.word	0x00000000
        /*0040*/ 	.short	0x000a
        /*0042*/ 	.short	0x0050
        /*0044*/ 	.byte	0x00, 0xf4, 0x21, 0x00


	//----- nvinfo : EIATTR_KPARAM_INFO
	.align		4
.L_19:
        /*0048*/ 	.byte	0x04, 0x17
        /*004a*/ 	.short	(.L_21 - .L_20)
.L_20:
        /*004c*/ 	.word	0x00000000
        /*0050*/ 	.short	0x0009
        /*0052*/ 	.short	0x0048
        /*0054*/ 	.byte	0x00, 0xf4, 0x21, 0x00


	//----- nvinfo : EIATTR_KPARAM_INFO
	.align		4
.L_21:
        /*0058*/ 	.byte	0x04, 0x17
        /*005a*/ 	.short	(.L_23 - .L_22)
.L_22:
        /*005c*/ 	.word	0x00000000
        /*0060*/ 	.short	0x0008
        /*0062*/ 	.short	0x0040
        /*0064*/ 	.byte	0x00, 0xf4, 0x21, 0x00


	//----- nvinfo : EIATTR_KPARAM_INFO
	.align		4
.L_23:
        /*0068*/ 	.byte	0x04, 0x17
        /*006a*/ 	.short	(.L_25 - .L_24)
.L_24:
        /*006c*/ 	.word	0x00000000
        /*0070*/ 	.short	0x0007
        /*0072*/ 	.short	0x0038
        /*0074*/ 	.byte	0x00, 0xf4, 0x21, 0x00


	//----- nvinfo : EIATTR_KPARAM_INFO
	.align		4
.L_25:
        /*0078*/ 	.byte	0x04, 0x17
        /*007a*/ 	.short	(.L_27 - .L_26)
.L_26:
        /*007c*/ 	.word	0x00000000
        /*0080*/ 	.short	0x0006
        /*0082*/ 	.short	0x0030
        /*0084*/ 	.byte	0x00, 0xf4, 0x21, 0x00


	//----- nvinfo : EIATTR_KPARAM_INFO
	.align		4
.L_27:
        /*0088*/ 	.byte	0x04, 0x17
        /*008a*/ 	.short	(.L_29 - .L_28)
.L_28:
        /*008c*/ 	.word	0x00000000
        /*0090*/ 	.short	0x0005
        /*0092*/ 	.short	0x0028
        /*0094*/ 	.byte	0x00, 0xf4, 0x21, 0x00


	//----- nvinfo : EIATTR_KPARAM_INFO
	.align		4
.L_29:
        /*0098*/ 	.byte	0x04, 0x17
        /*009a*/ 	.short	(.L_31 - .L_30)
.L_30:
        /*009c*/ 	.word	0x00000000
        /*00a0*/ 	.short	0x0004
        /*00a2*/ 	.short	0x0020
        /*00a4*/ 	.byte	0x00, 0xf4, 0x21, 0x00


	//----- nvinfo : EIATTR_KPARAM_INFO
	.align		4
.L_31:
        /*00a8*/ 	.byte	0x04, 0x17
        /*00aa*/ 	.short	(.L_33 - .L_32)
.L_32:
        /*00ac*/ 	.word	0x00000000
        /*00b0*/ 	.short	0x0003
        /*00b2*/ 	.short	0x0018
        /*00b4*/ 	.byte	0x00, 0xf4, 0x21, 0x00


	//----- nvinfo : EIATTR_KPARAM_INFO
	.align		4
.L_33:
        /*00b8*/ 	.byte	0x04, 0x17
        /*00ba*/ 	.short	(.L_35 - .L_34)
.L_34:
        /*00bc*/ 	.word	0x00000000
        /*00c0*/ 	.short	0x0002
        /*00c2*/ 	.short	0x0010
        /*00c4*/ 	.byte	0x00, 0xf4, 0x21, 0x00


	//----- nvinfo : EIATTR_KPARAM_INFO
	.align		4
.L_35:
        /*00c8*/ 	.byte	0x04, 0x17
        /*00ca*/ 	.short	(.L_37 - .L_36)
.L_36:
        /*00cc*/ 	.word	0x00000000
        /*00d0*/ 	.short	0x0001
        /*00d2*/ 	.short	0x0008
        /*00d4*/ 	.byte	0x00, 0xf4, 0x21, 0x00


	//----- nvinfo : EIATTR_KPARAM_INFO
	.align		4
.L_37:
        /*00d8*/ 	.byte	0x04, 0x17
        /*00da*/ 	.short	(.L_39 - .L_38)
.L_38:
        /*00dc*/ 	.word	0x00000000
        /*00e0*/ 	.short	0x0000
        /*00e2*/ 	.short	0x0000
        /*00e4*/ 	.byte	0x00, 0xf4, 0x21, 0x00


	//----- nvinfo : EIATTR_SPARSE_MMA_MASK
	.align		4
.L_39:
        /*00e8*/ 	.byte	0x03, 0x50
        /*00ea*/ 	.short	0x0000


	//----- nvinfo : EIATTR_MAXREG_COUNT
	.align		4
        /*00ec*/ 	.byte	0x03, 0x1b
        /*00ee*/ 	.short	0x00ff


	//----- nvinfo : EIATTR_EXIT_INSTR_OFFSETS
	.align		4
        /*00f0*/ 	.byte	0x04, 0x1c
        /*00f2*/ 	.short	(.L_41 - .L_40)


	//   ....[0]....
.L_40:
        /*00f4*/ 	.word	0x000006a0


	//----- nvinfo : EIATTR_REQNTID
	.align		4
.L_41:
        /*00f8*/ 	.byte	0x04, 0x10
        /*00fa*/ 	.short	(.L_43 - .L_42)
.L_42:
        /*00fc*/ 	.word	0x00000100
        /*0100*/ 	.word	0x00000001
        /*0104*/ 	.word	0x00000001


	//----- nvinfo : EIATTR_CBANK_PARAM_SIZE
	.align		4
.L_43:
        /*0108*/ 	.byte	0x03, 0x19
        /*010a*/ 	.short	0x006c


	//----- nvinfo : EIATTR_PARAM_CBANK
	.align		4
        /*010c*/ 	.byte	0x04, 0x0a
        /*010e*/ 	.short	(.L_45 - .L_44)
	.align		4
.L_44:
        /*0110*/ 	.word	index@(.nv.constant0.triton_poi_fused__native_batch_norm_legit_no_training_add_max_pool2d_with_indices_10)
        /*0114*/ 	.short	0x0210
        /*0116*/ 	.short	0x006c


	//----- nvinfo : EIATTR_SW_WAR
	.align		4
.L_45:
        /*0118*/ 	.byte	0x04, 0x36
        /*011a*/ 	.short	(.L_47 - .L_46)
.L_46:
        /*011c*/ 	.word	0x00000008
.L_47:


//--------------------- .nv.callgraph             --------------------------
	.section	.nv.callgraph,"",@"SHT_CUDA_CALLGRAPH"
	.align	4
	.sectionentsize	8
	.align		4
        /*0000*/ 	.word	0x00000000
	.align		4
        /*0004*/ 	.word	0xffffffff
	.align		4
        /*0008*/ 	.word	0x00000000
	.align		4
        /*000c*/ 	.word	0xfffffffe
	.align		4
        /*0010*/ 	.word	0x00000000
	.align		4
        /*0014*/ 	.word	0xfffffffd
	.align		4
        /*0018*/ 	.word	0x00000000
	.align		4
        /*001c*/ 	.word	0xfffffffc


//--------------------- .nv.constant4             --------------------------
	.section	.nv.constant4,"a",@progbits
	.align	8
	.align		8
.nv.constant4:
        /*0000*/ 	.dword	_$_str
	.align		8
        /*0008*/ 	.dword	_$_str_$_2


//--------------------- .text.triton_poi_fused__native_batch_norm_legit_no_training_add_max_pool2d_with_indices_10 --------------------------
	.section	.text.triton_poi_fused__native_batch_norm_legit_no_training_add_max_pool2d_with_indices_10,"ax",@progbits
	.align	128
        .global         triton_poi_fused__native_batch_norm_legit_no_training_add_max_pool2d_with_indices_10
        .type           triton_poi_fused__native_batch_norm_legit_no_training_add_max_pool2d_with_indices_10,@function
        .size           triton_poi_fused__native_batch_norm_legit_no_training_add_max_pool2d_with_indices_10,(.L_x_1 - triton_poi_fused__native_batch_norm_legit_no_training_add_max_pool2d_with_indices_10)
        .other          triton_poi_fused__native_batch_norm_legit_no_training_add_max_pool2d_with_indices_10,@"STO_CUDA_ENTRY STV_DEFAULT"
triton_poi_fused__native_batch_norm_legit_no_training_add_max_pool2d_with_indices_10:
.text.triton_poi_fused__native_batch_norm_legit_no_training_add_max_pool2d_with_indices_10:
[----:B------:R-:W-:Y:S01]  /*0000*/  LDC R1, c[0x0][0x28] ;  /* 0x00000a00ff017b82 */ /* 0x000fe20000000800 */
[----:B------:R-:W1:Y:S07]  /*0010*/  S2R R0, SR_TID.X ;  /* 0x0000000000007919 */ /* 0x000e6e0000002100 */
[----:B------:R-:W2:Y:S01]  /*0020*/  LDC.64 R12, c[0x0][0x220] ;  /* 0x00008800ff0c7b82 */ /* 0x000ea20000000a00 */
[----:B------:R-:W-:Y:S01]  /*0030*/  ULDC.64 UR4, c[0x0][0x208] ;  /* 0x0000820000047ab9 */ /* 0x000fe20000000a00 */
[----:B------:R-:W-:Y:S01]  /*0040*/  ULDC.64 UR6, c[0x0][0x268] ;  /* 0x00009a0000067ab9 */ /* 0x000fe20000000a00 */
[----:B------:R-:W3:Y:S05]  /*0050*/  S2R R3, SR_CTAID.X ;  /* 0x0000000000037919 */ /* 0x000eea0000002500 */
[----:B------:R-:W4:Y:S08]  /*0060*/  LDC.64 R4, c[0x0][0x248] ;  /* 0x00009200ff047b82 */ /* 0x000f300000000a00 */
[----:B------:R-:W5:Y:S08]  /*0070*/  LDC.64 R8, c[0x0][0x210] ;  /* 0x00008400ff087b82 */ /* 0x000f700000000a00 */
[----:B------:R-:W5:Y:S01]  /*0080*/  LDC.64 R6, c[0x0][0x218] ;  /* 0x00008600ff067b82 */ /* 0x000f620000000a00 */
[----:B-1----:R-:W-:-:S07]  /*0090*/  SHF.L.U32 R0, R0, 0x1, RZ ;  /* 0x0000000100007819 */ /* 0x002fce00000006ff */
[----:B------:R-:W1:Y:S01]  /*00a0*/  LDC.64 R16, c[0x0][0x228] ;  /* 0x00008a00ff107b82 */ /* 0x000e620000000a00 */
[----:B------:R-:W-:-:S04]  /*00b0*/  LOP3.LUT R0, R0, 0x1fe, RZ, 0xc0, !PT ;  /* 0x000001fe00007812 */ /* 0x000fc800078ec0ff */
[----:B---3--:R-:W-:-:S03]  /*00c0*/  LEA R0, R3, R0, 0x9 ;  /* 0x0000000003007211 */ /* 0x008fc600078e48ff */
[----:B------:R-:W3:Y:S02]  /*00d0*/  LDC.64 R10, c[0x0][0x230] ;  /* 0x00008c00ff0a7b82 */ /* 0x000ee40000000a00 */
[----:B------:R-:W-:-:S06]  /*00e0*/  IMAD.HI R2, R0, 0x2aaaaaab, RZ ;  /* 0x2aaaaaab00027827 */ /* 0x000fcc00078e02ff */
[----:B------:R-:W3:Y:S01]  /*00f0*/  LDC.64 R14, c[0x0][0x240] ;  /* 0x00009000ff0e7b82 */ /* 0x000ee20000000a00 */
[----:B------:R-:W-:-:S04]  /*0100*/  SHF.R.U32.HI R3, RZ, 0x1f, R2 ;  /* 0x0000001fff037819 */ /* 0x000fc80000011602 */
[----:B------:R-:W-:-:S03]  /*0110*/  LEA.HI R3, R2, R3, RZ, 0x1d ;  /* 0x0000000302037211 */ /* 0x000fc600078fe8ff */
[----:B------:R-:W3:Y:S02]  /*0120*/  LDC.64 R18, c[0x0][0x250] ;  /* 0x00009400ff127b82 */ /* 0x000ee40000000a00 */
[----:B------:R-:W-:-:S04]  /*0130*/  IMAD R23, R3, -0x30, R0 ;  /* 0xffffffd003177824 */ /* 0x000fc800078e0200 */
[C---:B--2---:R-:W-:Y:S02]  /*0140*/  IMAD.WIDE R12, R23.reuse, 0x4, R12 ;  /* 0x00000004170c7825 */ /* 0x044fe400078e020c */
[----:B------:R-:W2:Y:S04]  /*0150*/  LDC.64 R2, c[0x0][0x238] ;  /* 0x00008e00ff027b82 */ /* 0x000ea80000000a00 */
[----:B------:R-:W2:Y:S01]  /*0160*/  LDG.E.EL.64 R12, desc[UR4][R12.64] ;  /* 0x000000040c0c7981 */ /* 0x000ea2000c2e1b00 */
[----:B----4-:R-:W-:-:S03]  /*0170*/  IMAD.WIDE R4, R23, 0x4, R4 ;  /* 0x0000000417047825 */ /* 0x010fc600078e0204 */
[----:B------:R-:W4:Y:S03]  /*0180*/  LDC.64 R20, c[0x0][0x258] ;  /* 0x00009600ff147b82 */ /* 0x000f260000000a00 */
[----:B------:R-:W2:Y:S01]  /*0190*/  LDG.E.EL.64 R4, desc[UR4][R4.64] ;  /* 0x0000000404047981 */ /* 0x000ea2000c2e1b00 */
[----:B-----5:R-:W-:-:S04]  /*01a0*/  IMAD.WIDE R8, R0, 0x4, R8 ;  /* 0x0000000400087825 */ /* 0x020fc800078e0208 */
[C---:B0-----:R-:W-:Y:S02]  /*01b0*/  IMAD.WIDE R6, R23.reuse, 0x4, R6 ;  /* 0x0000000417067825 */ /* 0x041fe400078e0206 */
[----:B------:R-:W5:Y:S04]  /*01c0*/  LDG.E.64 R8, desc[UR4][R8.64] ;  /* 0x0000000408087981 */ /* 0x000f68000c1e1b00 */
[----:B------:R-:W5:Y:S01]  /*01d0*/  LDG.E.EL.64 R6, desc[UR4][R6.64] ;  /* 0x0000000406067981 */ /* 0x000f62000c2e1b00 */
[----:B-1----:R-:W-:-:S04]  /*01e0*/  IMAD.WIDE R24, R23, 0x4, R16 ;  /* 0x0000000417187825 */ /* 0x002fc800078e0210 */
[C---:B---3--:R-:W-:Y:S02]  /*01f0*/  IMAD.WIDE R26, R23.reuse, 0x4, R10 ;  /* 0x00000004171a7825 */ /* 0x048fe400078e020a */
[----:B------:R0:W3:Y:S02]  /*0200*/  LDG.E.EL.64 R10, desc[UR4][R24.64] ;  /* 0x00000004180a7981 */ /* 0x0000e4000c2e1b00 */
[----:B--2---:R-:W-:Y:S02]  /*0210*/  IMAD.WIDE R16, R0, 0x4, R2 ;  /* 0x0000000400107825 */ /* 0x004fe400078e0202 */
[----:B------:R-:W3:Y:S02]  /*0220*/  LDG.E.EL.64 R2, desc[UR4][R26.64] ;  /* 0x000000041a027981 */ /* 0x000ee4000c2e1b00 */
[C---:B------:R-:W-:Y:S02]  /*0230*/  IMAD.WIDE R14, R23.reuse, 0x4, R14 ;  /* 0x00000004170e7825 */ /* 0x040fe400078e020e */
[----:B------:R-:W2:Y:S02]  /*0240*/  LDG.E.64 R16, desc[UR4][R16.64] ;  /* 0x0000000410107981 */ /* 0x000ea4000c1e1b00 */
[----:B------:R-:W-:-:S02]  /*0250*/  IMAD.WIDE R18, R23, 0x4, R18 ;  /* 0x0000000417127825 */ /* 0x000fc400078e0212 */
[----:B------:R-:W2:Y:S02]  /*0260*/  LDG.E.EL.64 R14, desc[UR4][R14.64] ;  /* 0x000000040e0e7981 */ /* 0x000ea4000c2e1b00 */
[----:B----4-:R-:W-:Y:S02]  /*0270*/  IMAD.WIDE R20, R23, 0x4, R20 ;  /* 0x0000000417147825 */ /* 0x010fe400078e0214 */
[----:B------:R-:W4:Y:S04]  /*0280*/  LDG.E.EL.64 R18, desc[UR4][R18.64] ;  /* 0x0000000412127981 */ /* 0x000f28000c2e1b00 */
[----:B------:R-:W4:Y:S01]  /*0290*/  LDG.E.EL.64 R20, desc[UR4][R20.64] ;  /* 0x0000000414147981 */ /* 0x000f22000c2e1b00 */
[----:B------:R-:W-:Y:S01]  /*02a0*/  FADD R12, R12, 9.9999997473787516356e-06 ;  /* 0x3727c5ac0c0c7421 */ /* 0x000fe20000000000 */
[----:B------:R-:W-:-:S03]  /*02b0*/  FADD R22, R13, 9.9999997473787516356e-06 ;  /* 0x3727c5ac0d167421 */ /* 0x000fc60000000000 */
[----:B------:R-:W1:Y:S08]  /*02c0*/  MUFU.SQRT R23, R12 ;  /* 0x0000000c00177308 */ /* 0x000e700000002000 */
[----:B0-----:R-:W0:Y:S01]  /*02d0*/  MUFU.SQRT R24, R22 ;  /* 0x0000001600187308 */ /* 0x001e220000002000 */
[----:B------:R-:W-:Y:S01]  /*02e0*/  FADD R5, R5, 9.9999997473787516356e-06 ;  /* 0x3727c5ac05057421 */ /* 0x000fe20000000000 */
[----:B------:R-:W-:Y:S01]  /*02f0*/  FADD R4, R4, 9.9999997473787516356e-06 ;  /* 0x3727c5ac04047421 */ /* 0x000fe20000000000 */
[----:B-1----:R-:W-:-:S02]  /*0300*/  FSETP.GT.AND P6, PT, R23, 8.50705917302346158658e+37, PT ;  /* 0x7e8000001700780b */ /* 0x002fc40003fc4000 */
[----:B------:R-:W-:-:S03]  /*0310*/  FSETP.GEU.AND P4, PT, R23, 1.175494350822287508e-38, PT ;  /* 0x008000001700780b */ /* 0x000fc60003f8e000 */
[----:B------:R-:W1:Y:S01]  /*0320*/  MUFU.SQRT R13, R5 ;  /* 0x00000005000d7308 */ /* 0x000e620000002000 */
[C---:B0-----:R-:W-:Y:S02]  /*0330*/  FSETP.GT.AND P5, PT, R24.reuse, 8.50705917302346158658e+37, PT ;  /* 0x7e8000001800780b */ /* 0x041fe40003fa4000 */
[----:B------:R-:W-:-:S05]  /*0340*/  FSETP.GEU.AND P3, PT, R24, 1.175494350822287508e-38, PT ;  /* 0x008000001800780b */ /* 0x000fca0003f6e000 */
[----:B------:R-:W0:Y:S01]  /*0350*/  MUFU.SQRT R25, R4 ;  /* 0x0000000400197308 */ /* 0x000e220000002000 */
[----:B------:R-:W-:Y:S01]  /*0360*/  HFMA2.MMA R12, -RZ, RZ, 1.625, 0 ;  /* 0x3e800000ff0c7435 */ /* 0x000fe200000001ff */
[----:B------:R-:W-:-:S04]  /*0370*/  @P6 FMUL R23, R23, 0.25 ;  /* 0x3e80000017176820 */ /* 0x000fc80000400000 */
[----:B------:R-:W-:Y:S01]  /*0380*/  @!P4 FMUL R23, R23, 16777216 ;  /* 0x4b8000001717c820 */ /* 0x000fe20000400000 */
[----:B------:R-:W-:Y:S01]  /*0390*/  @P5 FMUL R24, R24, 0.25 ;  /* 0x3e80000018185820 */ /* 0x000fe20000400000 */
[----:B-1----:R-:W-:-:S03]  /*03a0*/  FSETP.GT.AND P1, PT, R13, 8.50705917302346158658e+37, PT ;  /* 0x7e8000000d00780b */ /* 0x002fc60003f24000 */
[----:B------:R-:W-:Y:S01]  /*03b0*/  @!P3 FMUL R24, R24, 16777216 ;  /* 0x4b8000001818b820 */ /* 0x000fe20000400000 */
[----:B0-----:R-:W-:Y:S01]  /*03c0*/  FSETP.GT.AND P2, PT, R25, 8.50705917302346158658e+37, PT ;  /* 0x7e8000001900780b */ /* 0x001fe20003f44000 */
[----:B------:R-:W0:Y:S01]  /*03d0*/  MUFU.RCP R23, R23 ;  /* 0x0000001700177308 */ /* 0x000e220000001000 */
[----:B------:R-:W-:Y:S02]  /*03e0*/  FSEL R4, R12, 1, P6 ;  /* 0x3f8000000c047808 */ /* 0x000fe40003000000 */
[----:B------:R-:W-:Y:S02]  /*03f0*/  FSETP.GEU.AND P6, PT, R13, 1.175494350822287508e-38, PT ;  /* 0x008000000d00780b */ /* 0x000fe40003fce000 */
[----:B------:R-:W-:-:S03]  /*0400*/  FSETP.GEU.AND P0, PT, R25, 1.175494350822287508e-38, PT ;  /* 0x008000001900780b */ /* 0x000fc60003f0e000 */
[----:B------:R-:W1:Y:S01]  /*0410*/  MUFU.RCP R24, R24 ;  /* 0x0000001800187308 */ /* 0x000e620000001000 */
[----:B------:R-:W-:Y:S01]  /*0420*/  FSEL R5, R12, 1, P5 ;  /* 0x3f8000000c057808 */ /* 0x000fe20002800000 */
[----:B------:R-:W-:Y:S01]  /*0430*/  @P1 FMUL R13, R13, 0.25 ;  /* 0x3e8000000d0d1820 */ /* 0x000fe20000400000 */
[----:B------:R-:W-:Y:S01]  /*0440*/  @!P4 FMUL R4, R4, 16777216 ;  /* 0x4b8000000404c820 */ /* 0x000fe20000400000 */
[----:B------:R-:W-:Y:S02]  /*0450*/  @P2 FMUL R25, R25, 0.25 ;  /* 0x3e80000019192820 */ /* 0x000fe40000400000 */
[----:B------:R-:W-:Y:S01]  /*0460*/  @!P3 FMUL R5, R5, 16777216 ;  /* 0x4b8000000505b820 */ /* 0x000fe20000400000 */
[----:B-----5:R-:W-:Y:S01]  /*0470*/  FADD R6, R8, -R6 ;  /* 0x8000000608067221 */ /* 0x020fe20000000000 */
[----:B------:R-:W-:Y:S01]  /*0480*/  @!P6 FMUL R13, R13, 16777216 ;  /* 0x4b8000000d0de820 */ /* 0x000fe20000400000 */
[----:B0-----:R-:W-:Y:S01]  /*0490*/  FMUL R23, R23, R4 ;  /* 0x0000000417177220 */ /* 0x001fe20000400000 */
[----:B------:R-:W-:Y:S01]  /*04a0*/  @!P0 FMUL R25, R25, 16777216 ;  /* 0x4b80000019198820 */ /* 0x000fe20000400000 */
[----:B------:R-:W-:-:S02]  /*04b0*/  FADD R9, R9, -R7 ;  /* 0x8000000709097221 */ /* 0x000fc40000000000 */
[----:B------:R-:W-:Y:S01]  /*04c0*/  FMUL R23, R23, R6 ;  /* 0x0000000617177220 */ /* 0x000fe20000400000 */
[----:B-1----:R-:W-:Y:S01]  /*04d0*/  FMUL R24, R24, R5 ;  /* 0x0000000518187220 */ /* 0x002fe20000400000 */
[----:B------:R-:W0:Y:S01]  /*04e0*/  LDC.64 R6, c[0x0][0x270] ;  /* 0x00009c00ff067b82 */ /* 0x000e220000000a00 */
[----:B------:R1:W5:Y:S07]  /*04f0*/  MUFU.RCP R22, R25 ;  /* 0x0000001900167308 */ /* 0x00036e0000001000 */
[----:B------:R-:W0:Y:S01]  /*0500*/  LDC.64 R4, c[0x0][0x260] ;  /* 0x00009800ff047b82 */ /* 0x000e220000000a00 */
[----:B------:R-:W4:Y:S01]  /*0510*/  MUFU.RCP R13, R13 ;  /* 0x0000000d000d7308 */ /* 0x000f220000001000 */
[----:B------:R-:W-:Y:S01]  /*0520*/  FMUL R24, R24, R9 ;  /* 0x0000000918187220 */ /* 0x000fe20000400000 */
[----:B-1----:R-:W-:Y:S01]  /*0530*/  FSEL R25, R12, 1, P2 ;  /* 0x3f8000000c197808 */ /* 0x002fe20001000000 */
[----:B---3--:R-:W-:Y:S01]  /*0540*/  FFMA R23, R10, R23, R2 ;  /* 0x000000170a177223 */ /* 0x008fe20000000002 */
[----:B------:R-:W-:Y:S01]  /*0550*/  FSEL R12, R12, 1, P1 ;  /* 0x3f8000000c0c7808 */ /* 0x000fe20000800000 */
[----:B------:R-:W-:-:S02]  /*0560*/  FFMA R24, R11, R24, R3 ;  /* 0x000000180b187223 */ /* 0x000fc40000000003 */
[----:B------:R-:W-:Y:S01]  /*0570*/  @!P0 FMUL R25, R25, 16777216 ;  /* 0x4b80000019198820 */ /* 0x000fe20000400000 */
[----:B--2---:R-:W-:Y:S01]  /*0580*/  FADD R16, R16, R23 ;  /* 0x0000001710107221 */ /* 0x004fe20000000000 */
[----:B------:R-:W-:Y:S01]  /*0590*/  @!P6 FMUL R12, R12, 16777216 ;  /* 0x4b8000000c0ce820 */ /* 0x000fe20000400000 */
[----:B------:R-:W-:Y:S01]  /*05a0*/  FADD R17, R17, R24 ;  /* 0x0000001811117221 */ /* 0x000fe20000000000 */
[----:B-----5:R-:W-:Y:S01]  /*05b0*/  FMUL R25, R22, R25 ;  /* 0x0000001916197220 */ /* 0x020fe20000400000 */
[----:B------:R-:W-:Y:S02]  /*05c0*/  FADD R14, -R14, R16 ;  /* 0x000000100e0e7221 */ /* 0x000fe40000000100 */
[----:B------:R-:W-:Y:S01]  /*05d0*/  FADD R15, -R15, R17 ;  /* 0x000000110f0f7221 */ /* 0x000fe20000000100 */
[----:B----4-:R-:W-:Y:S01]  /*05e0*/  FMUL R12, R13, R12 ;  /* 0x0000000c0d0c7220 */ /* 0x010fe20000400000 */
[----:B------:R-:W-:Y:S01]  /*05f0*/  IADD3 R2, P0, R0, UR6, RZ ;  /* 0x0000000600027c10 */ /* 0x000fe2000ff1e0ff */
[----:B------:R-:W-:-:S02]  /*0600*/  FMUL R25, R14, R25 ;  /* 0x000000190e197220 */ /* 0x000fc40000400000 */
[----:B------:R-:W-:Y:S01]  /*0610*/  FMUL R12, R15, R12 ;  /* 0x0000000c0f0c7220 */ /* 0x000fe20000400000 */
[----:B------:R-:W-:Y:S01]  /*0620*/  LEA.HI.X.SX32 R3, R0, UR7, 0x1, P0 ;  /* 0x0000000700037c11 */ /* 0x000fe200080f0eff */
[----:B------:R-:W-:Y:S01]  /*0630*/  FFMA R18, R18, R25, R20 ;  /* 0x0000001912127223 */ /* 0x000fe20000000014 */
[----:B0-----:R-:W-:-:S04]  /*0640*/  IMAD.WIDE R4, R0, 0x4, R4 ;  /* 0x0000000400047825 */ /* 0x001fc800078e0204 */
[----:B------:R-:W-:Y:S01]  /*0650*/  FFMA R19, R19, R12, R21 ;  /* 0x0000000c13137223 */ /* 0x000fe20000000015 */
[----:B------:R-:W-:Y:S01]  /*0660*/  IMAD.WIDE R6, R0, 0x4, R6 ;  /* 0x0000000400067825 */ /* 0x000fe200078e0206 */
[----:B------:R-:W-:Y:S04]  /*0670*/  STG.E.64 desc[UR4][R4.64], R16 ;  /* 0x0000001004007986 */ /* 0x000fe8000c101b04 */
[----:B------:R-:W-:Y:S04]  /*0680*/  STG.E.U16 desc[UR4][R2.64], RZ ;  /* 0x000000ff02007986 */ /* 0x000fe8000c101504 */
[----:B------:R-:W-:Y:S01]  /*0690*/  STG.E.64 desc[UR4][R6.64], R18 ;  /* 0x0000001206007986 */ /* 0x000fe2000c101b04 */
[----:B------:R-:W-:Y:S05]  /*06a0*/  EXIT ;  /* 0x000000000000794d */ /* 0x000fea0003800000 */
.L_x_0:
[----:B------:R-:W-:-:S00]  /*06b0*/  BRA `(.L_x_0) ;  /* 0xfffffffc00fc7947 */ /* 0x000fc0000383ffff */
[----:B------:R-:W-:-:S00]  /*06c0*/  NOP ;  /* 0x0000000000007918 */ /* 0x000fc00000000000 */
        /* <DEDUP_REMOVED lines=11> */
.L_x_1:


//--------------------- .nv.global.init           --------------------------
	.section	.nv.global.init,"aw",@progbits
.nv.global.init:
	.type		_$_str,@object
	.size		_$_str,(_$_str_$_2 - _$_str)
_$_str:
        /*0000*/ 	.byte	0x5f, 0x5f, 0x43, 0x55, 0x44, 0x41, 0x5f, 0x46, 0x54, 0x5a, 0x00
	.type		_$_str_$_2,@object
	.size		_$_str_$_2,(.L_1 - _$_str_$_2)
_$_str_$_2:
        /*000b*/ 	.byte	0x5f, 0x5f, 0x43, 0x55, 0x44, 0x41, 0x5f, 0x50, 0x52, 0x45, 0x43, 0x5f, 0x53, 0x51, 0x52, 0x54
        /*001b*/ 	.byte	0x00
.L_1:


//--------------------- .nv.constant0.triton_poi_fused__native_batch_norm_legit_no_training_add_max_pool2d_with_indices_10 --------------------------
	.section	.nv.constant0.triton_poi_fused__native_batch_norm_legit_no_training_add_max_pool2d_with_indices_10,"a",@progbits
	.sectionflags	@""
	.align	4
.nv.constant0.triton_poi_fused__native_batch_norm_legit_no_training_add_max_pool2d_with_indices_10:
	.zero		636
